//
// Generated by NVIDIA NVVM Compiler
//
// Compiler Build ID: CL-36424714
// Cuda compilation tools, release 13.0, V13.0.88
// Based on NVVM 20.0.0
//

.version 9.0
.target sm_100
.address_size 64

	// .globl	_Z14cudaVLikeCWarpPKcPKjS2_jjPj

.visible .entry _Z14cudaVLikeCWarpPKcPKjS2_jjPj(
	.param .u64 .ptr .align 1 _Z14cudaVLikeCWarpPKcPKjS2_jjPj_param_0,
	.param .u64 .ptr .align 1 _Z14cudaVLikeCWarpPKcPKjS2_jjPj_param_1,
	.param .u64 .ptr .align 1 _Z14cudaVLikeCWarpPKcPKjS2_jjPj_param_2,
	.param .u32 _Z14cudaVLikeCWarpPKcPKjS2_jjPj_param_3,
	.param .u32 _Z14cudaVLikeCWarpPKcPKjS2_jjPj_param_4,
	.param .u64 .ptr .align 1 _Z14cudaVLikeCWarpPKcPKjS2_jjPj_param_5
)
{
	.reg .pred 	%p<3>;
	.reg .b32 	%r<19>;
	.reg .b64 	%rd<3>;

	ld.param.u32 	%r9, [_Z14cudaVLikeCWarpPKcPKjS2_jjPj_param_3];
	ld.param.u64 	%rd1, [_Z14cudaVLikeCWarpPKcPKjS2_jjPj_param_5];
	mov.u32 	%r11, %tid.x;
	bar.sync 	0;
	mov.u32 	%r12, %ctaid.x;
	mov.u32 	%r1, %ntid.x;
	mad.lo.s32 	%r17, %r12, %r1, %r11;
	setp.ge.u32 	%p1, %r17, %r9;
	mov.b32 	%r18, 0;
	@%p1 bra 	$L__BB0_3;
	mov.u32 	%r14, %nctaid.x;
	mul.lo.s32 	%r3, %r1, %r14;
	mov.b32 	%r18, 0;
$L__BB0_2:
	add.s32 	%r18, %r18, 1;
	add.s32 	%r17, %r17, %r3;
	setp.lt.u32 	%p2, %r17, %r9;
	@%p2 bra 	$L__BB0_2;
$L__BB0_3:
	cvta.to.global.u64 	%rd2, %rd1;
	atom.global.add.u32 	%r15, [%rd2], %r18;
	ret;

}


// ===== COMPILED SASS (sm_100) =====

	.target	sm_100

	.elftype	@"ET_EXEC"


//--------------------- .note.nv.tkinfo           --------------------------
	.section	.note.nv.tkinfo,"",@"SHT_NOTE"
	.sectionflags	@"SHF_NOTE_NV_TKINFO"
	.tkinfo
        /*0018*/ 	.word	0x00000002
        /*0030*/ 	.string	""
        /*0030*/ 	.string	"ptxas"
        /*0030*/ 	.string	"Cuda compilation tools, release 13.0, V13.0.88"
        /*0030*/ 	.string	"Build cuda_13.0.r13.0/compiler.36424714_0"
        /*0030*/ 	.string	"-arch sm_100 -m 64 "



//--------------------- .note.nv.cuinfo           --------------------------
	.section	.note.nv.cuinfo,"",@"SHT_NOTE"
	.sectionflags	@"SHF_NOTE_NV_CUINFO"
        /*0018*/ 	.short	0x0002
        /*001a*/ 	.short	0x0064
        /*001c*/ 	.short	0x0082
	.zero		2


//--------------------- .nv.info                  --------------------------
	.section	.nv.info,"",@"SHT_CUDA_INFO"
	.align	4


	//----- nvinfo : EIATTR_REGCOUNT
	.align		4
        /*0000*/ 	.byte	0x04, 0x2f
        /*0002*/ 	.short	(.L_1 - .L_0)
	.align		4
.L_0:
        /*0004*/ 	.word	index@(_Z14cudaVLikeCWarpPKcPKjS2_jjPj)
        /*0008*/ 	.word	0x00000008


	//----- nvinfo : EIATTR_FRAME_SIZE
	.align		4
.L_1:
        /*000c*/ 	.byte	0x04, 0x11
        /*000e*/ 	.short	(.L_3 - .L_2)
	.align		4
.L_2:
        /*0010*/ 	.word	index@(_Z14cudaVLikeCWarpPKcPKjS2_jjPj)
        /*0014*/ 	.word	0x00000000


	//----- nvinfo : EIATTR_MIN_STACK_SIZE
	.align		4
.L_3:
        /*0018*/ 	.byte	0x04, 0x12
        /*001a*/ 	.short	(.L_5 - .L_4)
	.align		4
.L_4:
        /*001c*/ 	.word	index@(_Z14cudaVLikeCWarpPKcPKjS2_jjPj)
        /*0020*/ 	.word	0x00000000
.L_5:


//--------------------- .nv.compat                --------------------------
	.section	.nv.compat,"",@"SHT_CUDA_COMPAT_INFO"
	.align	4
        /*0000*/ 	.byte	0x02, 0x09, 0x00, 0x00, 0x02, 0x02, 0x01, 0x00, 0x02, 0x05, 0x05, 0x00, 0x03, 0x07, 0x01, 0x01
        /*0010*/ 	.byte	0x02, 0x03, 0x00, 0x00, 0x02, 0x06, 0x01, 0x00, 0x04, 0x0b, 0x08, 0x00, 0x09, 0x00, 0x00, 0x00
        /*0020*/ 	.byte	0x00, 0x00, 0x00, 0x00


//--------------------- .nv.info._Z14cudaVLikeCWarpPKcPKjS2_jjPj --------------------------
	.section	.nv.info._Z14cudaVLikeCWarpPKcPKjS2_jjPj,"",@"SHT_CUDA_INFO"
	.sectionflags	@""
	.align	4


	//----- nvinfo : EIATTR_CUDA_API_VERSION
	.align		4
        /*0000*/ 	.byte	0x04, 0x37
        /*0002*/ 	.short	(.L_7 - .L_6)
.L_6:
        /*0004*/ 	.word	0x00000082


	//----- nvinfo : EIATTR_KPARAM_INFO
	.align		4
.L_7:
        /*0008*/ 	.byte	0x04, 0x17
        /*000a*/ 	.short	(.L_9 - .L_8)
.L_8:
        /*000c*/ 	.word	0x00000000
        /*0010*/ 	.short	0x0005
        /*0012*/ 	.short	0x0020
        /*0014*/ 	.byte	0x00, 0xf5, 0x21, 0x00


	//----- nvinfo : EIATTR_KPARAM_INFO
	.align		4
.L_9:
        /*0018*/ 	.byte	0x04, 0x17
        /*001a*/ 	.short	(.L_11 - .L_10)
.L_10:
        /*001c*/ 	.word	0x00000000
        /*0020*/ 	.short	0x0004
        /*0022*/ 	.short	0x001c
        /*0024*/ 	.byte	0x00, 0xf0, 0x11, 0x00


	//----- nvinfo : EIATTR_KPARAM_INFO
	.align		4
.L_11:
        /*0028*/ 	.byte	0x04, 0x17
        /*002a*/ 	.short	(.L_13 - .L_12)
.L_12:
        /*002c*/ 	.word	0x00000000
        /*0030*/ 	.short	0x0003
        /*0032*/ 	.short	0x0018
        /*0034*/ 	.byte	0x00, 0xf0, 0x11, 0x00


	//----- nvinfo : EIATTR_KPARAM_INFO
	.align		4
.L_13:
        /*0038*/ 	.byte	0x04, 0x17
        /*003a*/ 	.short	(.L_15 - .L_14)
.L_14:
        /*003c*/ 	.word	0x00000000
        /*0040*/ 	.short	0x0002
        /*0042*/ 	.short	0x0010
        /*0044*/ 	.byte	0x00, 0xf5, 0x21, 0x00


	//----- nvinfo : EIATTR_KPARAM_INFO
	.align		4
.L_15:
        /*0048*/ 	.byte	0x04, 0x17
        /*004a*/ 	.short	(.L_17 - .L_16)
.L_16:
        /*004c*/ 	.word	0x00000000
        /*0050*/ 	.short	0x0001
        /*0052*/ 	.short	0x0008
        /*0054*/ 	.byte	0x00, 0xf5, 0x21, 0x00


	//----- nvinfo : EIATTR_KPARAM_INFO
	.align		4
.L_17:
        /*0058*/ 	.byte	0x04, 0x17
        /*005a*/ 	.short	(.L_19 - .L_18)
.L_18:
        /*005c*/ 	.word	0x00000000
        /*0060*/ 	.short	0x0000
        /*0062*/ 	.short	0x0000
        /*0064*/ 	.byte	0x00, 0xf5, 0x21, 0x00


	//----- nvinfo : EIATTR_SPARSE_MMA_MASK
	.align		4
.L_19:
        /*0068*/ 	.byte	0x03, 0x50
        /*006a*/ 	.short	0x0000


	//----- nvinfo : EIATTR_MAXREG_COUNT
	.align		4
        /*006c*/ 	.byte	0x03, 0x1b
        /*006e*/ 	.short	0x00ff


	//----- nvinfo : EIATTR_NUM_BARRIERS
	.align		4
        /*0070*/ 	.byte	0x02, 0x4c
        /*0072*/ 	.byte	0x01
	.zero		1


	//----- nvinfo : EIATTR_MERCURY_ISA_VERSION
	.align		4
        /*0074*/ 	.byte	0x03, 0x5f
        /*0076*/ 	.short	0x0101


	//----- nvinfo : EIATTR_INT_WARP_WIDE_INSTR_OFFSETS
	.align		4
        /*0078*/ 	.byte	0x04, 0x31
        /*007a*/ 	.short	(.L_21 - .L_20)


	//   ....[0]....
.L_20:
        /*007c*/ 	.word	0x00000140


	//   ....[1]....
        /*0080*/ 	.word	0x00000160


	//----- nvinfo : EIATTR_VRC_CTA_INIT_COUNT
	.align		4
.L_21:
        /*0084*/ 	.byte	0x02, 0x4a
	.zero		1
	.zero		1


	//----- nvinfo : EIATTR_EXIT_INSTR_OFFSETS
	.align		4
        /*0088*/ 	.byte	0x04, 0x1c
        /*008a*/ 	.short	(.L_23 - .L_22)


	//   ....[0]....
.L_22:
        /*008c*/ 	.word	0x000001c0


	//----- nvinfo : EIATTR_CRS_STACK_SIZE
	.align		4
.L_23:
        /*0090*/ 	.byte	0x04, 0x1e
        /*0092*/ 	.short	(.L_25 - .L_24)
.L_24:
        /*0094*/ 	.word	0x00000000


	//----- nvinfo : EIATTR_CBANK_PARAM_SIZE
	.align		4
.L_25:
        /*0098*/ 	.byte	0x03, 0x19
        /*009a*/ 	.short	0x0028


	//----- nvinfo : EIATTR_PARAM_CBANK
	.align		4
        /*009c*/ 	.byte	0x04, 0x0a
        /*009e*/ 	.short	(.L_27 - .L_26)
	.align		4
.L_26:
        /*00a0*/ 	.word	index@(.nv.constant0._Z14cudaVLikeCWarpPKcPKjS2_jjPj)
        /*00a4*/ 	.short	0x0380
        /*00a6*/ 	.short	0x0028


	//----- nvinfo : EIATTR_SW_WAR
	.align		4
.L_27:
        /*00a8*/ 	.byte	0x04, 0x36
        /*00aa*/ 	.short	(.L_29 - .L_28)
.L_28:
        /*00ac*/ 	.word	0x00000008
.L_29:


//--------------------- .nv.callgraph             --------------------------
	.section	.nv.callgraph,"",@"SHT_CUDA_CALLGRAPH"
	.align	4
	.sectionentsize	8
	.align		4
        /*0000*/ 	.word	0x00000000
	.align		4
        /*0004*/ 	.word	0xffffffff
	.align		4
        /*0008*/ 	.word	0x00000000
	.align		4
        /*000c*/ 	.word	0xfffffffe
	.align		4
        /*0010*/ 	.word	0x00000000
	.align		4
        /*0014*/ 	.word	0xfffffffd
	.align		4
        /*0018*/ 	.word	0x00000000
	.align		4
        /*001c*/ 	.word	0xfffffffc


//--------------------- .text._Z14cudaVLikeCWarpPKcPKjS2_jjPj --------------------------
	.section	.text._Z14cudaVLikeCWarpPKcPKjS2_jjPj,"ax",@progbits
	.align	128
        .global         _Z14cudaVLikeCWarpPKcPKjS2_jjPj
        .type           _Z14cudaVLikeCWarpPKcPKjS2_jjPj,@function
        .size           _Z14cudaVLikeCWarpPKcPKjS2_jjPj,(.L_x_4 - _Z14cudaVLikeCWarpPKcPKjS2_jjPj)
        .other          _Z14cudaVLikeCWarpPKcPKjS2_jjPj,@"STO_CUDA_ENTRY STV_DEFAULT"
_Z14cudaVLikeCWarpPKcPKjS2_jjPj:
.text._Z14cudaVLikeCWarpPKcPKjS2_jjPj:
[----:B------:R-:W-:Y:S01]  /*0000*/  LDC R1, c[0x0][0x37c] ;  /* 0x0000df00ff017b82 */ /* 0x000fe20000000800 */
[----:B------:R-:W0:Y:S07]  /*0010*/  S2R R0, SR_TID.X ;  /* 0x0000000000007919 */ /* 0x000e2e0000002100 */
[----:B------:R-:W0:Y:S01]  /*0020*/  S2UR UR4, SR_CTAID.X ;  /* 0x00000000000479c3 */ /* 0x000e220000002500 */
[----:B------:R-:W1:Y:S01]  /*0030*/  LDCU UR5, c[0x0][0x398] ;  /* 0x00007300ff0577ac */ /* 0x000e620008000800 */
[----:B------:R-:W-:Y:S01]  /*0040*/  BSSY.RECONVERGENT B0, `(.L_x_0) ;  /* 0x000000f000007945 */ /* 0x000fe20003800200 */
[----:B------:R-:W2:Y:S01]  /*0050*/  S2R R5, SR_LANEID ;  /* 0x0000000000057919 */ /* 0x000ea20000000000 */
[----:B------:R-:W-:-:S04]  /*0060*/  IMAD.MOV.U32 R4, RZ, RZ, RZ ;  /* 0x000000ffff047224 */ /* 0x000fc800078e00ff */
[----:B------:R-:W0:Y:S02]  /*0070*/  LDC R3, c[0x0][0x360] ;  /* 0x0000d800ff037b82 */ /* 0x000e240000000800 */
[----:B0-----:R-:W-:-:S06]  /*0080*/  IMAD R0, R3, UR4, R0 ;  /* 0x0000000403007c24 */ /* 0x001fcc000f8e0200 */
[----:B------:R-:W-:Y:S01]  /*0090*/  BAR.SYNC.DEFER_BLOCKING 0x0 ;  /* 0x0000000000007b1d */ /* 0x000fe20000010000 */
[----:B-1----:R-:W-:-:S13]  /*00a0*/  ISETP.GE.U32.AND P0, PT, R0, UR5, PT ;  /* 0x0000000500007c0c */ /* 0x002fda000bf06070 */
[----:B--2---:R-:W-:Y:S05]  /*00b0*/  @P0 BRA `(.L_x_1) ;  /* 0x00000000001c0947 */ /* 0x004fea0003800000 */
[----:B------:R-:W0:Y:S01]  /*00c0*/  LDCU UR4, c[0x0][0x370] ;  /* 0x00006e00ff0477ac */ /* 0x000e220008000800 */
[----:B------:R-:W-:Y:S02]  /*00d0*/  HFMA2 R4, -RZ, RZ, 0, 0 ;  /* 0x00000000ff047431 */ /* 0x000fe400000001ff */
[----:B0-----:R-:W-:-:S07]  /*00e0*/  IMAD R3, R3, UR4, RZ ;  /* 0x0000000403037c24 */ /* 0x001fce000f8e02ff */
.L_x_2:
[----:B------:R-:W-:Y:S01]  /*00f0*/  IMAD.IADD R0, R3, 0x1, R0 ;  /* 0x0000000103007824 */ /* 0x000fe200078e0200 */
[----:B------:R-:W-:-:S04]  /*0100*/  IADD3 R4, PT, PT, R4, 0x1, RZ ;  /* 0x0000000104047810 */ /* 0x000fc80007ffe0ff */
[----:B------:R-:W-:-:S13]  /*0110*/  ISETP.GE.U32.AND P0, PT, R0, UR5, PT ;  /* 0x0000000500007c0c */ /* 0x000fda000bf06070 */
[----:B------:R-:W-:Y:S05]  /*0120*/  @!P0 BRA `(.L_x_2) ;  /* 0xfffffffc00f08947 */ /* 0x000fea000383ffff */
.L_x_1:
[----:B------:R-:W-:Y:S05]  /*0130*/  BSYNC.RECONVERGENT B0 ;  /* 0x0000000000007941 */ /* 0x000fea0003800200 */
.L_x_0:
[----:B------:R-:W0:Y:S08]  /*0140*/  REDUX.SUM UR8, R4 ;  /* 0x00000000040873c4 */ /* 0x000e30000000c000 */
[----:B------:R-:W1:Y:S01]  /*0150*/  LDC.64 R2, c[0x0][0x3a0] ;  /* 0x0000e800ff027b82 */ /* 0x000e620000000a00 */
[----:B------:R-:W-:Y:S01]  /*0160*/  VOTEU.ANY UR4, UPT, PT ;  /* 0x0000000000047886 */ /* 0x000fe200038e0100 */
[----:B------:R-:W1:Y:S01]  /*0170*/  LDCU.64 UR6, c[0x0][0x358] ;  /* 0x00006b00ff0677ac */ /* 0x000e620008000a00 */
[----:B------:R-:W-:-:S06]  /*0180*/  UFLO.U32 UR4, UR4 ;  /* 0x00000004000472bd */ /* 0x000fcc00080e0000 */
[----:B------:R-:W-:Y:S01]  /*0190*/  ISETP.EQ.U32.AND P0, PT, R5, UR4, PT ;  /* 0x0000000405007c0c */ /* 0x000fe2000bf02070 */
[----:B0-----:R-:W-:-:S12]  /*01a0*/  IMAD.U32 R5, RZ, RZ, UR8 ;  /* 0x00000008ff057e24 */ /* 0x001fd8000f8e00ff */
[----:B-1----:R-:W-:Y:S01]  /*01b0*/  @P0 REDG.E.ADD.STRONG.GPU desc[UR6][R2.64], R5 ;  /* 0x000000050200098e */ /* 0x002fe2000c12e106 */
[----:B------:R-:W-:Y:S05]  /*01c0*/  EXIT ;  /* 0x000000000000794d */ /* 0x000fea0003800000 */
.L_x_3:
[----:B------:R-:W-:-:S00]  /*01d0*/  BRA `(.L_x_3) ;  /* 0xfffffffc00fc7947 */ /* 0x000fc0000383ffff */
[----:B------:R-:W-:-:S00]  /*01e0*/  NOP ;  /* 0x0000000000007918 */ /* 0x000fc00000000000 */
        /* <DEDUP_REMOVED lines=9> */
.L_x_4:


//--------------------- .nv.shared.reserved.0     --------------------------
	.section	.nv.shared.reserved.0,"aw",@nobits
	.weak		__nv_reservedSMEM_offset_0_alias
	.size		__nv_reservedSMEM_offset_0_alias, 0, 64
	.other		__nv_reservedSMEM_offset_0_alias,@"STO_CUDA_RESERVED_SHARED STV_DEFAULT"
__nv_reservedSMEM_offset_0_alias:
	.zero		0
	.zero		64


//--------------------- .nv.constant0._Z14cudaVLikeCWarpPKcPKjS2_jjPj --------------------------
	.section	.nv.constant0._Z14cudaVLikeCWarpPKcPKjS2_jjPj,"a",@progbits
	.sectionflags	@""
	.align	4
.nv.constant0._Z14cudaVLikeCWarpPKcPKjS2_jjPj:
	.zero		936


//--------------------- SYMBOLS --------------------------

	.type		.nv.reservedSmem.offset0,@object
	.size		.nv.reservedSmem.offset0,0x4
